//
// Generated by NVIDIA NVVM Compiler
//
// Compiler Build ID: CL-36424714
// Cuda compilation tools, release 13.0, V13.0.88
// Based on NVVM 20.0.0
//

.version 9.0
.target sm_100
.address_size 64

	// .globl	_Z5add_kPiS_i

.visible .entry _Z5add_kPiS_i(
	.param .u64 .ptr .align 1 _Z5add_kPiS_i_param_0,
	.param .u64 .ptr .align 1 _Z5add_kPiS_i_param_1,
	.param .u32 _Z5add_kPiS_i_param_2
)
{
	.reg .pred 	%p<2>;
	.reg .b32 	%r<9>;
	.reg .b64 	%rd<8>;

	ld.param.u64 	%rd1, [_Z5add_kPiS_i_param_0];
	ld.param.u64 	%rd2, [_Z5add_kPiS_i_param_1];
	ld.param.u32 	%r2, [_Z5add_kPiS_i_param_2];
	mov.u32 	%r3, %tid.x;
	mov.u32 	%r4, %ctaid.x;
	mov.u32 	%r5, %ntid.x;
	mad.lo.s32 	%r1, %r4, %r5, %r3;
	setp.ge.s32 	%p1, %r1, %r2;
	@%p1 bra 	$L__BB0_2;
	cvta.to.global.u64 	%rd3, %rd1;
	cvta.to.global.u64 	%rd4, %rd2;
	mul.wide.s32 	%rd5, %r1, 4;
	add.s64 	%rd6, %rd3, %rd5;
	ld.global.u32 	%r6, [%rd6];
	add.s64 	%rd7, %rd4, %rd5;
	ld.global.u32 	%r7, [%rd7];
	add.s32 	%r8, %r7, %r6;
	st.global.u32 	[%rd7], %r8;
$L__BB0_2:
	ret;

}
	// .globl	_Z5sub_kPiS_i
.visible .entry _Z5sub_kPiS_i(
	.param .u64 .ptr .align 1 _Z5sub_kPiS_i_param_0,
	.param .u64 .ptr .align 1 _Z5sub_kPiS_i_param_1,
	.param .u32 _Z5sub_kPiS_i_param_2
)
{
	.reg .pred 	%p<2>;
	.reg .b32 	%r<9>;
	.reg .b64 	%rd<8>;

	ld.param.u64 	%rd1, [_Z5sub_kPiS_i_param_0];
	ld.param.u64 	%rd2, [_Z5sub_kPiS_i_param_1];
	ld.param.u32 	%r2, [_Z5sub_kPiS_i_param_2];
	mov.u32 	%r3, %tid.x;
	mov.u32 	%r4, %ctaid.x;
	mov.u32 	%r5, %ntid.x;
	mad.lo.s32 	%r1, %r4, %r5, %r3;
	setp.ge.s32 	%p1, %r1, %r2;
	@%p1 bra 	$L__BB1_2;
	cvta.to.global.u64 	%rd3, %rd1;
	cvta.to.global.u64 	%rd4, %rd2;
	mul.wide.s32 	%rd5, %r1, 4;
	add.s64 	%rd6, %rd3, %rd5;
	ld.global.u32 	%r6, [%rd6];
	add.s64 	%rd7, %rd4, %rd5;
	ld.global.u32 	%r7, [%rd7];
	sub.s32 	%r8, %r7, %r6;
	st.global.u32 	[%rd7], %r8;
$L__BB1_2:
	ret;

}


// ===== COMPILED SASS (sm_100) =====

	.target	sm_100

	.elftype	@"ET_EXEC"


//--------------------- .note.nv.tkinfo           --------------------------
	.section	.note.nv.tkinfo,"",@"SHT_NOTE"
	.sectionflags	@"SHF_NOTE_NV_TKINFO"
	.tkinfo
        /*0018*/ 	.word	0x00000002
        /*0030*/ 	.string	""
        /*0030*/ 	.string	"ptxas"
        /*0030*/ 	.string	"Cuda compilation tools, release 13.0, V13.0.88"
        /*0030*/ 	.string	"Build cuda_13.0.r13.0/compiler.36424714_0"
        /*0030*/ 	.string	"-arch sm_100 -m 64 "



//--------------------- .note.nv.cuinfo           --------------------------
	.section	.note.nv.cuinfo,"",@"SHT_NOTE"
	.sectionflags	@"SHF_NOTE_NV_CUINFO"
        /*0018*/ 	.short	0x0002
        /*001a*/ 	.short	0x0064
        /*001c*/ 	.short	0x0082
	.zero		2


//--------------------- .nv.info                  --------------------------
	.section	.nv.info,"",@"SHT_CUDA_INFO"
	.align	4


	//----- nvinfo : EIATTR_REGCOUNT
	.align		4
        /*0000*/ 	.byte	0x04, 0x2f
        /*0002*/ 	.short	(.L_1 - .L_0)
	.align		4
.L_0:
        /*0004*/ 	.word	index@(_Z5add_kPiS_i)
        /*0008*/ 	.word	0x0000000a


	//----- nvinfo : EIATTR_FRAME_SIZE
	.align		4
.L_1:
        /*000c*/ 	.byte	0x04, 0x11
        /*000e*/ 	.short	(.L_3 - .L_2)
	.align		4
.L_2:
        /*0010*/ 	.word	index@(_Z5add_kPiS_i)
        /*0014*/ 	.word	0x00000000


	//----- nvinfo : EIATTR_REGCOUNT
	.align		4
.L_3:
        /*0018*/ 	.byte	0x04, 0x2f
        /*001a*/ 	.short	(.L_5 - .L_4)
	.align		4
.L_4:
        /*001c*/ 	.word	index@(_Z5sub_kPiS_i)
        /*0020*/ 	.word	0x0000000a


	//----- nvinfo : EIATTR_FRAME_SIZE
	.align		4
.L_5:
        /*0024*/ 	.byte	0x04, 0x11
        /*0026*/ 	.short	(.L_7 - .L_6)
	.align		4
.L_6:
        /*0028*/ 	.word	index@(_Z5sub_kPiS_i)
        /*002c*/ 	.word	0x00000000


	//----- nvinfo : EIATTR_MIN_STACK_SIZE
	.align		4
.L_7:
        /*0030*/ 	.byte	0x04, 0x12
        /*0032*/ 	.short	(.L_9 - .L_8)
	.align		4
.L_8:
        /*0034*/ 	.word	index@(_Z5sub_kPiS_i)
        /*0038*/ 	.word	0x00000000


	//----- nvinfo : EIATTR_MIN_STACK_SIZE
	.align		4
.L_9:
        /*003c*/ 	.byte	0x04, 0x12
        /*003e*/ 	.short	(.L_11 - .L_10)
	.align		4
.L_10:
        /*0040*/ 	.word	index@(_Z5add_kPiS_i)
        /*0044*/ 	.word	0x00000000
.L_11:


//--------------------- .nv.compat                --------------------------
	.section	.nv.compat,"",@"SHT_CUDA_COMPAT_INFO"
	.align	4
        /*0000*/ 	.byte	0x02, 0x09, 0x00, 0x00, 0x02, 0x02, 0x01, 0x00, 0x02, 0x05, 0x05, 0x00, 0x03, 0x07, 0x01, 0x01
        /*0010*/ 	.byte	0x02, 0x03, 0x00, 0x00, 0x02, 0x06, 0x01, 0x00, 0x04, 0x0b, 0x08, 0x00, 0x09, 0x00, 0x00, 0x00
        /*0020*/ 	.byte	0x00, 0x00, 0x00, 0x00


//--------------------- .nv.info._Z5sub_kPiS_i    --------------------------
	.section	.nv.info._Z5sub_kPiS_i,"",@"SHT_CUDA_INFO"
	.sectionflags	@""
	.align	4


	//----- nvinfo : EIATTR_CUDA_API_VERSION
	.align		4
        /*0000*/ 	.byte	0x04, 0x37
        /*0002*/ 	.short	(.L_13 - .L_12)
.L_12:
        /*0004*/ 	.word	0x00000082


	//----- nvinfo : EIATTR_KPARAM_INFO
	.align		4
.L_13:
        /*0008*/ 	.byte	0x04, 0x17
        /*000a*/ 	.short	(.L_15 - .L_14)
.L_14:
        /*000c*/ 	.word	0x00000000
        /*0010*/ 	.short	0x0002
        /*0012*/ 	.short	0x0010
        /*0014*/ 	.byte	0x00, 0xf0, 0x11, 0x00


	//----- nvinfo : EIATTR_KPARAM_INFO
	.align		4
.L_15:
        /*0018*/ 	.byte	0x04, 0x17
        /*001a*/ 	.short	(.L_17 - .L_16)
.L_16:
        /*001c*/ 	.word	0x00000000
        /*0020*/ 	.short	0x0001
        /*0022*/ 	.short	0x0008
        /*0024*/ 	.byte	0x00, 0xf5, 0x21, 0x00


	//----- nvinfo : EIATTR_KPARAM_INFO
	.align		4
.L_17:
        /*0028*/ 	.byte	0x04, 0x17
        /*002a*/ 	.short	(.L_19 - .L_18)
.L_18:
        /*002c*/ 	.word	0x00000000
        /*0030*/ 	.short	0x0000
        /*0032*/ 	.short	0x0000
        /*0034*/ 	.byte	0x00, 0xf5, 0x21, 0x00


	//----- nvinfo : EIATTR_SPARSE_MMA_MASK
	.align		4
.L_19:
        /*0038*/ 	.byte	0x03, 0x50
        /*003a*/ 	.short	0x0000


	//----- nvinfo : EIATTR_MAXREG_COUNT
	.align		4
        /*003c*/ 	.byte	0x03, 0x1b
        /*003e*/ 	.short	0x00ff


	//----- nvinfo : EIATTR_MERCURY_ISA_VERSION
	.align		4
        /*0040*/ 	.byte	0x03, 0x5f
        /*0042*/ 	.short	0x0101


	//----- nvinfo : EIATTR_VRC_CTA_INIT_COUNT
	.align		4
        /*0044*/ 	.byte	0x02, 0x4a
	.zero		1
	.zero		1


	//----- nvinfo : EIATTR_EXIT_INSTR_OFFSETS
	.align		4
        /*0048*/ 	.byte	0x04, 0x1c
        /*004a*/ 	.short	(.L_21 - .L_20)


	//   ....[0]....
.L_20:
        /*004c*/ 	.word	0x00000070


	//   ....[1]....
        /*0050*/ 	.word	0x00000110


	//----- nvinfo : EIATTR_CBANK_PARAM_SIZE
	.align		4
.L_21:
        /*0054*/ 	.byte	0x03, 0x19
        /*0056*/ 	.short	0x0014


	//----- nvinfo : EIATTR_PARAM_CBANK
	.align		4
        /*0058*/ 	.byte	0x04, 0x0a
        /*005a*/ 	.short	(.L_23 - .L_22)
	.align		4
.L_22:
        /*005c*/ 	.word	index@(.nv.constant0._Z5sub_kPiS_i)
        /*0060*/ 	.short	0x0380
        /*0062*/ 	.short	0x0014


	//----- nvinfo : EIATTR_SW_WAR
	.align		4
.L_23:
        /*0064*/ 	.byte	0x04, 0x36
        /*0066*/ 	.short	(.L_25 - .L_24)
.L_24:
        /*0068*/ 	.word	0x00000008
.L_25:


//--------------------- .nv.info._Z5add_kPiS_i    --------------------------
	.section	.nv.info._Z5add_kPiS_i,"",@"SHT_CUDA_INFO"
	.sectionflags	@""
	.align	4


	//----- nvinfo : EIATTR_CUDA_API_VERSION
	.align		4
        /*0000*/ 	.byte	0x04, 0x37
        /*0002*/ 	.short	(.L_27 - .L_26)
.L_26:
        /*0004*/ 	.word	0x00000082


	//----- nvinfo : EIATTR_KPARAM_INFO
	.align		4
.L_27:
        /*0008*/ 	.byte	0x04, 0x17
        /*000a*/ 	.short	(.L_29 - .L_28)
.L_28:
        /*000c*/ 	.word	0x00000000
        /*0010*/ 	.short	0x0002
        /*0012*/ 	.short	0x0010
        /*0014*/ 	.byte	0x00, 0xf0, 0x11, 0x00


	//----- nvinfo : EIATTR_KPARAM_INFO
	.align		4
.L_29:
        /*0018*/ 	.byte	0x04, 0x17
        /*001a*/ 	.short	(.L_31 - .L_30)
.L_30:
        /*001c*/ 	.word	0x00000000
        /*0020*/ 	.short	0x0001
        /*0022*/ 	.short	0x0008
        /*0024*/ 	.byte	0x00, 0xf5, 0x21, 0x00


	//----- nvinfo : EIATTR_KPARAM_INFO
	.align		4
.L_31:
        /*0028*/ 	.byte	0x04, 0x17
        /*002a*/ 	.short	(.L_33 - .L_32)
.L_32:
        /*002c*/ 	.word	0x00000000
        /*0030*/ 	.short	0x0000
        /*0032*/ 	.short	0x0000
        /*0034*/ 	.byte	0x00, 0xf5, 0x21, 0x00


	//----- nvinfo : EIATTR_SPARSE_MMA_MASK
	.align		4
.L_33:
        /*0038*/ 	.byte	0x03, 0x50
        /*003a*/ 	.short	0x0000


	//----- nvinfo : EIATTR_MAXREG_COUNT
	.align		4
        /*003c*/ 	.byte	0x03, 0x1b
        /*003e*/ 	.short	0x00ff


	//----- nvinfo : EIATTR_MERCURY_ISA_VERSION
	.align		4
        /*0040*/ 	.byte	0x03, 0x5f
        /*0042*/ 	.short	0x0101


	//----- nvinfo : EIATTR_VRC_CTA_INIT_COUNT
	.align		4
        /*0044*/ 	.byte	0x02, 0x4a
	.zero		1
	.zero		1


	//----- nvinfo : EIATTR_EXIT_INSTR_OFFSETS
	.align		4
        /*0048*/ 	.byte	0x04, 0x1c
        /*004a*/ 	.short	(.L_35 - .L_34)


	//   ....[0]....
.L_34:
        /*004c*/ 	.word	0x00000070


	//   ....[1]....
        /*0050*/ 	.word	0x00000110


	//----- nvinfo : EIATTR_CBANK_PARAM_SIZE
	.align		4
.L_35:
        /*0054*/ 	.byte	0x03, 0x19
        /*0056*/ 	.short	0x0014


	//----- nvinfo : EIATTR_PARAM_CBANK
	.align		4
        /*0058*/ 	.byte	0x04, 0x0a
        /*005a*/ 	.short	(.L_37 - .L_36)
	.align		4
.L_36:
        /*005c*/ 	.word	index@(.nv.constant0._Z5add_kPiS_i)
        /*0060*/ 	.short	0x0380
        /*0062*/ 	.short	0x0014


	//----- nvinfo : EIATTR_SW_WAR
	.align		4
.L_37:
        /*0064*/ 	.byte	0x04, 0x36
        /*0066*/ 	.short	(.L_39 - .L_38)
.L_38:
        /*0068*/ 	.word	0x00000008
.L_39:


//--------------------- .nv.callgraph             --------------------------
	.section	.nv.callgraph,"",@"SHT_CUDA_CALLGRAPH"
	.align	4
	.sectionentsize	8
	.align		4
        /*0000*/ 	.word	0x00000000
	.align		4
        /*0004*/ 	.word	0xffffffff
	.align		4
        /*0008*/ 	.word	0x00000000
	.align		4
        /*000c*/ 	.word	0xfffffffe
	.align		4
        /*0010*/ 	.word	0x00000000
	.align		4
        /*0014*/ 	.word	0xfffffffd
	.align		4
        /*0018*/ 	.word	0x00000000
	.align		4
        /*001c*/ 	.word	0xfffffffc


//--------------------- .text._Z5sub_kPiS_i       --------------------------
	.section	.text._Z5sub_kPiS_i,"ax",@progbits
	.align	128
        .global         _Z5sub_kPiS_i
        .type           _Z5sub_kPiS_i,@function
        .size           _Z5sub_kPiS_i,(.L_x_2 - _Z5sub_kPiS_i)
        .other          _Z5sub_kPiS_i,@"STO_CUDA_ENTRY STV_DEFAULT"
_Z5sub_kPiS_i:
.text._Z5sub_kPiS_i:
[----:B------:R-:W-:Y:S01]  /*0000*/  LDC R1, c[0x0][0x37c] ;  /* 0x0000df00ff017b82 */ /* 0x000fe20000000800 */
[----:B------:R-:W0:Y:S07]  /*0010*/  S2R R7, SR_TID.X ;  /* 0x0000000000077919 */ /* 0x000e2e0000002100 */
[----:B------:R-:W0:Y:S01]  /*0020*/  S2UR UR4, SR_CTAID.X ;  /* 0x00000000000479c3 */ /* 0x000e220000002500 */
[----:B------:R-:W1:Y:S07]  /*0030*/  LDCU UR5, c[0x0][0x390] ;  /* 0x00007200ff0577ac */ /* 0x000e6e0008000800 */
[----:B------:R-:W0:Y:S02]  /*0040*/  LDC R0, c[0x0][0x360] ;  /* 0x0000d800ff007b82 */ /* 0x000e240000000800 */
[----:B0-----:R-:W-:-:S05]  /*0050*/  IMAD R7, R0, UR4, R7 ;  /* 0x0000000400077c24 */ /* 0x001fca000f8e0207 */
[----:B-1----:R-:W-:-:S13]  /*0060*/  ISETP.GE.AND P0, PT, R7, UR5, PT ;  /* 0x0000000507007c0c */ /* 0x002fda000bf06270 */
[----:B------:R-:W-:Y:S05]  /*0070*/  @P0 EXIT ;  /* 0x000000000000094d */ /* 0x000fea0003800000 */
[----:B------:R-:W0:Y:S01]  /*0080*/  LDC.64 R2, c[0x0][0x380] ;  /* 0x0000e000ff027b82 */ /* 0x000e220000000a00 */
[----:B------:R-:W1:Y:S07]  /*0090*/  LDCU.64 UR4, c[0x0][0x358] ;  /* 0x00006b00ff0477ac */ /* 0x000e6e0008000a00 */
[----:B------:R-:W2:Y:S01]  /*00a0*/  LDC.64 R4, c[0x0][0x388] ;  /* 0x0000e200ff047b82 */ /* 0x000ea20000000a00 */
[----:B0-----:R-:W-:-:S06]  /*00b0*/  IMAD.WIDE R2, R7, 0x4, R2 ;  /* 0x0000000407027825 */ /* 0x001fcc00078e0202 */
[----:B-1----:R-:W3:Y:S01]  /*00c0*/  LDG.E R2, desc[UR4][R2.64] ;  /* 0x0000000402027981 */ /* 0x002ee2000c1e1900 */
[----:B--2---:R-:W-:-:S05]  /*00d0*/  IMAD.WIDE R4, R7, 0x4, R4 ;  /* 0x0000000407047825 */ /* 0x004fca00078e0204 */
[----:B------:R-:W3:Y:S02]  /*00e0*/  LDG.E R7, desc[UR4][R4.64] ;  /* 0x0000000404077981 */ /* 0x000ee4000c1e1900 */
[----:B---3--:R-:W-:-:S05]  /*00f0*/  IADD3 R7, PT, PT, -R2, R7, RZ ;  /* 0x0000000702077210 */ /* 0x008fca0007ffe1ff */
[----:B------:R-:W-:Y:S01]  /*0100*/  STG.E desc[UR4][R4.64], R7 ;  /* 0x0000000704007986 */ /* 0x000fe2000c101904 */
[----:B------:R-:W-:Y:S05]  /*0110*/  EXIT ;  /* 0x000000000000794d */ /* 0x000fea0003800000 */
.L_x_0:
[----:B------:R-:W-:-:S00]  /*0120*/  BRA `(.L_x_0) ;  /* 0xfffffffc00fc7947 */ /* 0x000fc0000383ffff */
[----:B------:R-:W-:-:S00]  /*0130*/  NOP ;  /* 0x0000000000007918 */ /* 0x000fc00000000000 */
        /* <DEDUP_REMOVED lines=12> */
.L_x_2:


//--------------------- .text._Z5add_kPiS_i       --------------------------
	.section	.text._Z5add_kPiS_i,"ax",@progbits
	.align	128
        .global         _Z5add_kPiS_i
        .type           _Z5add_kPiS_i,@function
        .size           _Z5add_kPiS_i,(.L_x_3 - _Z5add_kPiS_i)
        .other          _Z5add_kPiS_i,@"STO_CUDA_ENTRY STV_DEFAULT"
_Z5add_kPiS_i:
.text._Z5add_kPiS_i:
        /* <DEDUP_REMOVED lines=15> */
[----:B---3--:R-:W-:-:S05]  /*00f0*/  IADD3 R7, PT, PT, R2, R7, RZ ;  /* 0x0000000702077210 */ /* 0x008fca0007ffe0ff */
[----:B------:R-:W-:Y:S01]  /*0100*/  STG.E desc[UR4][R4.64], R7 ;  /* 0x0000000704007986 */ /* 0x000fe2000c101904 */
[----:B------:R-:W-:Y:S05]  /*0110*/  EXIT ;  /* 0x000000000000794d */ /* 0x000fea0003800000 */
.L_x_1:
        /* <DEDUP_REMOVED lines=14> */
.L_x_3:


//--------------------- .nv.shared.reserved.0     --------------------------
	.section	.nv.shared.reserved.0,"aw",@nobits
	.weak		__nv_reservedSMEM_offset_0_alias
	.size		__nv_reservedSMEM_offset_0_alias, 0, 64
	.other		__nv_reservedSMEM_offset_0_alias,@"STO_CUDA_RESERVED_SHARED STV_DEFAULT"
__nv_reservedSMEM_offset_0_alias:
	.zero		0
	.zero		64


//--------------------- .nv.constant0._Z5sub_kPiS_i --------------------------
	.section	.nv.constant0._Z5sub_kPiS_i,"a",@progbits
	.sectionflags	@""
	.align	4
.nv.constant0._Z5sub_kPiS_i:
	.zero		916


//--------------------- .nv.constant0._Z5add_kPiS_i --------------------------
	.section	.nv.constant0._Z5add_kPiS_i,"a",@progbits
	.sectionflags	@""
	.align	4
.nv.constant0._Z5add_kPiS_i:
	.zero		916


//--------------------- SYMBOLS --------------------------

	.type		.nv.reservedSmem.offset0,@object
	.size		.nv.reservedSmem.offset0,0x4
